//
// Generated by NVIDIA NVVM Compiler
//
// Compiler Build ID: CL-36424714
// Cuda compilation tools, release 13.0, V13.0.88
// Based on NVVM 20.0.0
//

.version 9.0
.target sm_100
.address_size 64

	// .globl	_Z7dkernelPji

.visible .entry _Z7dkernelPji(
	.param .u64 .ptr .align 1 _Z7dkernelPji_param_0,
	.param .u32 _Z7dkernelPji_param_1
)
{
	.reg .pred 	%p<2>;
	.reg .b32 	%r<7>;
	.reg .b64 	%rd<5>;

	ld.param.u64 	%rd1, [_Z7dkernelPji_param_0];
	ld.param.u32 	%r2, [_Z7dkernelPji_param_1];
	mov.u32 	%r3, %ctaid.x;
	mov.u32 	%r4, %ntid.x;
	mov.u32 	%r5, %tid.x;
	mad.lo.s32 	%r1, %r3, %r4, %r5;
	setp.ge.u32 	%p1, %r1, %r2;
	@%p1 bra 	$L__BB0_2;
	cvta.to.global.u64 	%rd2, %rd1;
	mul.wide.u32 	%rd3, %r1, 4;
	add.s64 	%rd4, %rd2, %rd3;
	mov.b32 	%r6, 0;
	st.global.u32 	[%rd4], %r6;
$L__BB0_2:
	ret;

}
	// .globl	_Z7bkernelPji
.visible .entry _Z7bkernelPji(
	.param .u64 .ptr .align 1 _Z7bkernelPji_param_0,
	.param .u32 _Z7bkernelPji_param_1
)
{
	.reg .pred 	%p<2>;
	.reg .b32 	%r<6>;
	.reg .b64 	%rd<5>;

	ld.param.u64 	%rd1, [_Z7bkernelPji_param_0];
	ld.param.u32 	%r2, [_Z7bkernelPji_param_1];
	mov.u32 	%r3, %ctaid.x;
	mov.u32 	%r4, %ntid.x;
	mov.u32 	%r5, %tid.x;
	mad.lo.s32 	%r1, %r3, %r4, %r5;
	setp.ge.u32 	%p1, %r1, %r2;
	@%p1 bra 	$L__BB1_2;
	cvta.to.global.u64 	%rd2, %rd1;
	mul.wide.u32 	%rd3, %r1, 4;
	add.s64 	%rd4, %rd2, %rd3;
	st.global.u32 	[%rd4], %r1;
$L__BB1_2:
	ret;

}


// ===== COMPILED SASS (sm_100) =====

	.target	sm_100

	.elftype	@"ET_EXEC"


//--------------------- .note.nv.tkinfo           --------------------------
	.section	.note.nv.tkinfo,"",@"SHT_NOTE"
	.sectionflags	@"SHF_NOTE_NV_TKINFO"
	.tkinfo
        /*0018*/ 	.word	0x00000002
        /*0030*/ 	.string	""
        /*0030*/ 	.string	"ptxas"
        /*0030*/ 	.string	"Cuda compilation tools, release 13.0, V13.0.88"
        /*0030*/ 	.string	"Build cuda_13.0.r13.0/compiler.36424714_0"
        /*0030*/ 	.string	"-arch sm_100 -m 64 "



//--------------------- .note.nv.cuinfo           --------------------------
	.section	.note.nv.cuinfo,"",@"SHT_NOTE"
	.sectionflags	@"SHF_NOTE_NV_CUINFO"
        /*0018*/ 	.short	0x0002
        /*001a*/ 	.short	0x0064
        /*001c*/ 	.short	0x0082
	.zero		2


//--------------------- .nv.info                  --------------------------
	.section	.nv.info,"",@"SHT_CUDA_INFO"
	.align	4


	//----- nvinfo : EIATTR_REGCOUNT
	.align		4
        /*0000*/ 	.byte	0x04, 0x2f
        /*0002*/ 	.short	(.L_1 - .L_0)
	.align		4
.L_0:
        /*0004*/ 	.word	index@(_Z7dkernelPji)
        /*0008*/ 	.word	0x00000008


	//----- nvinfo : EIATTR_FRAME_SIZE
	.align		4
.L_1:
        /*000c*/ 	.byte	0x04, 0x11
        /*000e*/ 	.short	(.L_3 - .L_2)
	.align		4
.L_2:
        /*0010*/ 	.word	index@(_Z7dkernelPji)
        /*0014*/ 	.word	0x00000000


	//----- nvinfo : EIATTR_REGCOUNT
	.align		4
.L_3:
        /*0018*/ 	.byte	0x04, 0x2f
        /*001a*/ 	.short	(.L_5 - .L_4)
	.align		4
.L_4:
        /*001c*/ 	.word	index@(_Z7bkernelPji)
        /*0020*/ 	.word	0x00000008


	//----- nvinfo : EIATTR_FRAME_SIZE
	.align		4
.L_5:
        /*0024*/ 	.byte	0x04, 0x11
        /*0026*/ 	.short	(.L_7 - .L_6)
	.align		4
.L_6:
        /*0028*/ 	.word	index@(_Z7bkernelPji)
        /*002c*/ 	.word	0x00000000


	//----- nvinfo : EIATTR_MIN_STACK_SIZE
	.align		4
.L_7:
        /*0030*/ 	.byte	0x04, 0x12
        /*0032*/ 	.short	(.L_9 - .L_8)
	.align		4
.L_8:
        /*0034*/ 	.word	index@(_Z7bkernelPji)
        /*0038*/ 	.word	0x00000000


	//----- nvinfo : EIATTR_MIN_STACK_SIZE
	.align		4
.L_9:
        /*003c*/ 	.byte	0x04, 0x12
        /*003e*/ 	.short	(.L_11 - .L_10)
	.align		4
.L_10:
        /*0040*/ 	.word	index@(_Z7dkernelPji)
        /*0044*/ 	.word	0x00000000
.L_11:


//--------------------- .nv.compat                --------------------------
	.section	.nv.compat,"",@"SHT_CUDA_COMPAT_INFO"
	.align	4
        /*0000*/ 	.byte	0x02, 0x09, 0x00, 0x00, 0x02, 0x02, 0x01, 0x00, 0x02, 0x05, 0x05, 0x00, 0x03, 0x07, 0x01, 0x01
        /*0010*/ 	.byte	0x02, 0x03, 0x00, 0x00, 0x02, 0x06, 0x01, 0x00, 0x04, 0x0b, 0x08, 0x00, 0x09, 0x00, 0x00, 0x00
        /*0020*/ 	.byte	0x00, 0x00, 0x00, 0x00


//--------------------- .nv.info._Z7bkernelPji    --------------------------
	.section	.nv.info._Z7bkernelPji,"",@"SHT_CUDA_INFO"
	.sectionflags	@""
	.align	4


	//----- nvinfo : EIATTR_CUDA_API_VERSION
	.align		4
        /*0000*/ 	.byte	0x04, 0x37
        /*0002*/ 	.short	(.L_13 - .L_12)
.L_12:
        /*0004*/ 	.word	0x00000082


	//----- nvinfo : EIATTR_KPARAM_INFO
	.align		4
.L_13:
        /*0008*/ 	.byte	0x04, 0x17
        /*000a*/ 	.short	(.L_15 - .L_14)
.L_14:
        /*000c*/ 	.word	0x00000000
        /*0010*/ 	.short	0x0001
        /*0012*/ 	.short	0x0008
        /*0014*/ 	.byte	0x00, 0xf0, 0x11, 0x00


	//----- nvinfo : EIATTR_KPARAM_INFO
	.align		4
.L_15:
        /*0018*/ 	.byte	0x04, 0x17
        /*001a*/ 	.short	(.L_17 - .L_16)
.L_16:
        /*001c*/ 	.word	0x00000000
        /*0020*/ 	.short	0x0000
        /*0022*/ 	.short	0x0000
        /*0024*/ 	.byte	0x00, 0xf5, 0x21, 0x00


	//----- nvinfo : EIATTR_SPARSE_MMA_MASK
	.align		4
.L_17:
        /*0028*/ 	.byte	0x03, 0x50
        /*002a*/ 	.short	0x0000


	//----- nvinfo : EIATTR_MAXREG_COUNT
	.align		4
        /*002c*/ 	.byte	0x03, 0x1b
        /*002e*/ 	.short	0x00ff


	//----- nvinfo : EIATTR_MERCURY_ISA_VERSION
	.align		4
        /*0030*/ 	.byte	0x03, 0x5f
        /*0032*/ 	.short	0x0101


	//----- nvinfo : EIATTR_VRC_CTA_INIT_COUNT
	.align		4
        /*0034*/ 	.byte	0x02, 0x4a
	.zero		1
	.zero		1


	//----- nvinfo : EIATTR_EXIT_INSTR_OFFSETS
	.align		4
        /*0038*/ 	.byte	0x04, 0x1c
        /*003a*/ 	.short	(.L_19 - .L_18)


	//   ....[0]....
.L_18:
        /*003c*/ 	.word	0x00000070


	//   ....[1]....
        /*0040*/ 	.word	0x000000c0


	//----- nvinfo : EIATTR_CBANK_PARAM_SIZE
	.align		4
.L_19:
        /*0044*/ 	.byte	0x03, 0x19
        /*0046*/ 	.short	0x000c


	//----- nvinfo : EIATTR_PARAM_CBANK
	.align		4
        /*0048*/ 	.byte	0x04, 0x0a
        /*004a*/ 	.short	(.L_21 - .L_20)
	.align		4
.L_20:
        /*004c*/ 	.word	index@(.nv.constant0._Z7bkernelPji)
        /*0050*/ 	.short	0x0380
        /*0052*/ 	.short	0x000c


	//----- nvinfo : EIATTR_SW_WAR
	.align		4
.L_21:
        /*0054*/ 	.byte	0x04, 0x36
        /*0056*/ 	.short	(.L_23 - .L_22)
.L_22:
        /*0058*/ 	.word	0x00000008
.L_23:


//--------------------- .nv.info._Z7dkernelPji    --------------------------
	.section	.nv.info._Z7dkernelPji,"",@"SHT_CUDA_INFO"
	.sectionflags	@""
	.align	4


	//----- nvinfo : EIATTR_CUDA_API_VERSION
	.align		4
        /*0000*/ 	.byte	0x04, 0x37
        /*0002*/ 	.short	(.L_25 - .L_24)
.L_24:
        /*0004*/ 	.word	0x00000082


	//----- nvinfo : EIATTR_KPARAM_INFO
	.align		4
.L_25:
        /*0008*/ 	.byte	0x04, 0x17
        /*000a*/ 	.short	(.L_27 - .L_26)
.L_26:
        /*000c*/ 	.word	0x00000000
        /*0010*/ 	.short	0x0001
        /*0012*/ 	.short	0x0008
        /*0014*/ 	.byte	0x00, 0xf0, 0x11, 0x00


	//----- nvinfo : EIATTR_KPARAM_INFO
	.align		4
.L_27:
        /*0018*/ 	.byte	0x04, 0x17
        /*001a*/ 	.short	(.L_29 - .L_28)
.L_28:
        /*001c*/ 	.word	0x00000000
        /*0020*/ 	.short	0x0000
        /*0022*/ 	.short	0x0000
        /*0024*/ 	.byte	0x00, 0xf5, 0x21, 0x00


	//----- nvinfo : EIATTR_SPARSE_MMA_MASK
	.align		4
.L_29:
        /*0028*/ 	.byte	0x03, 0x50
        /*002a*/ 	.short	0x0000


	//----- nvinfo : EIATTR_MAXREG_COUNT
	.align		4
        /*002c*/ 	.byte	0x03, 0x1b
        /*002e*/ 	.short	0x00ff


	//----- nvinfo : EIATTR_MERCURY_ISA_VERSION
	.align		4
        /*0030*/ 	.byte	0x03, 0x5f
        /*0032*/ 	.short	0x0101


	//----- nvinfo : EIATTR_VRC_CTA_INIT_COUNT
	.align		4
        /*0034*/ 	.byte	0x02, 0x4a
	.zero		1
	.zero		1


	//----- nvinfo : EIATTR_EXIT_INSTR_OFFSETS
	.align		4
        /*0038*/ 	.byte	0x04, 0x1c
        /*003a*/ 	.short	(.L_31 - .L_30)


	//   ....[0]....
.L_30:
        /*003c*/ 	.word	0x00000070


	//   ....[1]....
        /*0040*/ 	.word	0x000000c0


	//----- nvinfo : EIATTR_CBANK_PARAM_SIZE
	.align		4
.L_31:
        /*0044*/ 	.byte	0x03, 0x19
        /*0046*/ 	.short	0x000c


	//----- nvinfo : EIATTR_PARAM_CBANK
	.align		4
        /*0048*/ 	.byte	0x04, 0x0a
        /*004a*/ 	.short	(.L_33 - .L_32)
	.align		4
.L_32:
        /*004c*/ 	.word	index@(.nv.constant0._Z7dkernelPji)
        /*0050*/ 	.short	0x0380
        /*0052*/ 	.short	0x000c


	//----- nvinfo : EIATTR_SW_WAR
	.align		4
.L_33:
        /*0054*/ 	.byte	0x04, 0x36
        /*0056*/ 	.short	(.L_35 - .L_34)
.L_34:
        /*0058*/ 	.word	0x00000008
.L_35:


//--------------------- .nv.callgraph             --------------------------
	.section	.nv.callgraph,"",@"SHT_CUDA_CALLGRAPH"
	.align	4
	.sectionentsize	8
	.align		4
        /*0000*/ 	.word	0x00000000
	.align		4
        /*0004*/ 	.word	0xffffffff
	.align		4
        /*0008*/ 	.word	0x00000000
	.align		4
        /*000c*/ 	.word	0xfffffffe
	.align		4
        /*0010*/ 	.word	0x00000000
	.align		4
        /*0014*/ 	.word	0xfffffffd
	.align		4
        /*0018*/ 	.word	0x00000000
	.align		4
        /*001c*/ 	.word	0xfffffffc


//--------------------- .text._Z7bkernelPji       --------------------------
	.section	.text._Z7bkernelPji,"ax",@progbits
	.align	128
        .global         _Z7bkernelPji
        .type           _Z7bkernelPji,@function
        .size           _Z7bkernelPji,(.L_x_2 - _Z7bkernelPji)
        .other          _Z7bkernelPji,@"STO_CUDA_ENTRY STV_DEFAULT"
_Z7bkernelPji:
.text._Z7bkernelPji:
[----:B------:R-:W-:Y:S01]  /*0000*/  LDC R1, c[0x0][0x37c] ;  /* 0x0000df00ff017b82 */ /* 0x000fe20000000800 */
[----:B------:R-:W0:Y:S07]  /*0010*/  S2R R0, SR_TID.X ;  /* 0x0000000000007919 */ /* 0x000e2e0000002100 */
[----:B------:R-:W0:Y:S01]  /*0020*/  S2UR UR4, SR_CTAID.X ;  /* 0x00000000000479c3 */ /* 0x000e220000002500 */
[----:B------:R-:W1:Y:S07]  /*0030*/  LDCU UR5, c[0x0][0x388] ;  /* 0x00007100ff0577ac */ /* 0x000e6e0008000800 */
[----:B------:R-:W0:Y:S02]  /*0040*/  LDC R5, c[0x0][0x360] ;  /* 0x0000d800ff057b82 */ /* 0x000e240000000800 */
[----:B0-----:R-:W-:-:S05]  /*0050*/  IMAD R5, R5, UR4, R0 ;  /* 0x0000000405057c24 */ /* 0x001fca000f8e0200 */
[----:B-1----:R-:W-:-:S13]  /*0060*/  ISETP.GE.U32.AND P0, PT, R5, UR5, PT ;  /* 0x0000000505007c0c */ /* 0x002fda000bf06070 */
[----:B------:R-:W-:Y:S05]  /*0070*/  @P0 EXIT ;  /* 0x000000000000094d */ /* 0x000fea0003800000 */
[----:B------:R-:W0:Y:S01]  /*0080*/  LDC.64 R2, c[0x0][0x380] ;  /* 0x0000e000ff027b82 */ /* 0x000e220000000a00 */
[----:B------:R-:W1:Y:S01]  /*0090*/  LDCU.64 UR4, c[0x0][0x358] ;  /* 0x00006b00ff0477ac */ /* 0x000e620008000a00 */
[----:B0-----:R-:W-:-:S05]  /*00a0*/  IMAD.WIDE.U32 R2, R5, 0x4, R2 ;  /* 0x0000000405027825 */ /* 0x001fca00078e0002 */
[----:B-1----:R-:W-:Y:S01]  /*00b0*/  STG.E desc[UR4][R2.64], R5 ;  /* 0x0000000502007986 */ /* 0x002fe2000c101904 */
[----:B------:R-:W-:Y:S05]  /*00c0*/  EXIT ;  /* 0x000000000000794d */ /* 0x000fea0003800000 */
.L_x_0:
[----:B------:R-:W-:-:S00]  /*00d0*/  BRA `(.L_x_0) ;  /* 0xfffffffc00fc7947 */ /* 0x000fc0000383ffff */
[----:B------:R-:W-:-:S00]  /*00e0*/  NOP ;  /* 0x0000000000007918 */ /* 0x000fc00000000000 */
        /* <DEDUP_REMOVED lines=9> */
.L_x_2:


//--------------------- .text._Z7dkernelPji       --------------------------
	.section	.text._Z7dkernelPji,"ax",@progbits
	.align	128
        .global         _Z7dkernelPji
        .type           _Z7dkernelPji,@function
        .size           _Z7dkernelPji,(.L_x_3 - _Z7dkernelPji)
        .other          _Z7dkernelPji,@"STO_CUDA_ENTRY STV_DEFAULT"
_Z7dkernelPji:
.text._Z7dkernelPji:
        /* <DEDUP_REMOVED lines=11> */
[----:B-1----:R-:W-:Y:S01]  /*00b0*/  STG.E desc[UR4][R2.64], RZ ;  /* 0x000000ff02007986 */ /* 0x002fe2000c101904 */
[----:B------:R-:W-:Y:S05]  /*00c0*/  EXIT ;  /* 0x000000000000794d */ /* 0x000fea0003800000 */
.L_x_1:
        /* <DEDUP_REMOVED lines=11> */
.L_x_3:


//--------------------- .nv.shared.reserved.0     --------------------------
	.section	.nv.shared.reserved.0,"aw",@nobits
	.weak		__nv_reservedSMEM_offset_0_alias
	.size		__nv_reservedSMEM_offset_0_alias, 0, 64
	.other		__nv_reservedSMEM_offset_0_alias,@"STO_CUDA_RESERVED_SHARED STV_DEFAULT"
__nv_reservedSMEM_offset_0_alias:
	.zero		0
	.zero		64


//--------------------- .nv.constant0._Z7bkernelPji --------------------------
	.section	.nv.constant0._Z7bkernelPji,"a",@progbits
	.sectionflags	@""
	.align	4
.nv.constant0._Z7bkernelPji:
	.zero		908


//--------------------- .nv.constant0._Z7dkernelPji --------------------------
	.section	.nv.constant0._Z7dkernelPji,"a",@progbits
	.sectionflags	@""
	.align	4
.nv.constant0._Z7dkernelPji:
	.zero		908


//--------------------- SYMBOLS --------------------------

	.type		.nv.reservedSmem.offset0,@object
	.size		.nv.reservedSmem.offset0,0x4
